	.headerflags	@"EF_CUDA_TEXMODE_UNIFIED EF_CUDA_64BIT_ADDRESS EF_CUDA_ACCELERATORS EF_CUDA_SM90 EF_CUDA_VIRTUAL_SM(EF_CUDA_SM90)"
	.elftype	@"ET_EXEC"


//--------------------- .nv.info                  --------------------------
	.section	.nv.info,"",@"SHT_CUDA_INFO"
	.align	4


	//----- nvinfo : EIATTR_REGCOUNT
	.align		4
        /*0000*/ 	.byte	0x04, 0x2f
        /*0002*/ 	.short	(.L_3 - .L_2)
	.align		4
.L_2:
        /*0004*/ 	.word	index@(triton_poi_fused__native_batch_norm_legit_no_training_hardtanh_88)
        /*0008*/ 	.word	0x00000020


	//----- nvinfo : EIATTR_MIN_STACK_SIZE
	.align		4
.L_3:
        /*000c*/ 	.byte	0x04, 0x12
        /*000e*/ 	.short	(.L_5 - .L_4)
	.align		4
.L_4:
        /*0010*/ 	.word	index@(triton_poi_fused__native_batch_norm_legit_no_training_hardtanh_88)
        /*0014*/ 	.word	0x00000000


	//----- nvinfo : EIATTR_FRAME_SIZE
	.align		4
.L_5:
        /*0018*/ 	.byte	0x04, 0x11
        /*001a*/ 	.short	(.L_7 - .L_6)
	.align		4
.L_6:
        /*001c*/ 	.word	index@(triton_poi_fused__native_batch_norm_legit_no_training_hardtanh_88)
        /*0020*/ 	.word	0x00000000


	//----- nvinfo : EIATTR_MIN_STACK_SIZE
	.align		4
.L_7:
        /*0024*/ 	.byte	0x04, 0x12
        /*0026*/ 	.short	(.L_9 - .L_8)
	.align		4
.L_8:
        /*0028*/ 	.word	index@(triton_poi_fused__native_batch_norm_legit_no_training_hardtanh_88)
        /*002c*/ 	.word	0x00000000
.L_9:


//--------------------- .nv.info.triton_poi_fused__native_batch_norm_legit_no_training_hardtanh_88 --------------------------
	.section	.nv.info.triton_poi_fused__native_batch_norm_legit_no_training_hardtanh_88,"",@"SHT_CUDA_INFO"
	.sectionflags	@""
	.align	4


	//----- nvinfo : EIATTR_CUDA_API_VERSION
	.align		4
        /*0000*/ 	.byte	0x04, 0x37
        /*0002*/ 	.short	(.L_11 - .L_10)
.L_10:
        /*0004*/ 	.word	0x0000007c


	//----- nvinfo : EIATTR_KPARAM_INFO
	.align		4
.L_11:
        /*0008*/ 	.byte	0x04, 0x17
        /*000a*/ 	.short	(.L_13 - .L_12)
.L_12:
        /*000c*/ 	.word	0x00000000
        /*0010*/ 	.short	0x0007
        /*0012*/ 	.short	0x0034
        /*0014*/ 	.byte	0x00, 0xf0, 0x11, 0x00


	//----- nvinfo : EIATTR_KPARAM_INFO
	.align		4
.L_13:
        /*0018*/ 	.byte	0x04, 0x17
        /*001a*/ 	.short	(.L_15 - .L_14)
.L_14:
        /*001c*/ 	.word	0x00000000
        /*0020*/ 	.short	0x0006
        /*0022*/ 	.short	0x0030
        /*0024*/ 	.byte	0x00, 0xf0, 0x11, 0x00


	//----- nvinfo : EIATTR_KPARAM_INFO
	.align		4
.L_15:
        /*0028*/ 	.byte	0x04, 0x17
        /*002a*/ 	.short	(.L_17 - .L_16)
.L_16:
        /*002c*/ 	.word	0x00000000
        /*0030*/ 	.short	0x0005
        /*0032*/ 	.short	0x0028
        /*0034*/ 	.byte	0x00, 0xf4, 0x21, 0x00


	//----- nvinfo : EIATTR_KPARAM_INFO
	.align		4
.L_17:
        /*0038*/ 	.byte	0x04, 0x17
        /*003a*/ 	.short	(.L_19 - .L_18)
.L_18:
        /*003c*/ 	.word	0x00000000
        /*0040*/ 	.short	0x0004
        /*0042*/ 	.short	0x0020
        /*0044*/ 	.byte	0x00, 0xf4, 0x21, 0x00


	//----- nvinfo : EIATTR_KPARAM_INFO
	.align		4
.L_19:
        /*0048*/ 	.byte	0x04, 0x17
        /*004a*/ 	.short	(.L_21 - .L_20)
.L_20:
        /*004c*/ 	.word	0x00000000
        /*0050*/ 	.short	0x0003
        /*0052*/ 	.short	0x0018
        /*0054*/ 	.byte	0x00, 0xf4, 0x21, 0x00


	//----- nvinfo : EIATTR_KPARAM_INFO
	.align		4
.L_21:
        /*0058*/ 	.byte	0x04, 0x17
        /*005a*/ 	.short	(.L_23 - .L_22)
.L_22:
        /*005c*/ 	.word	0x00000000
        /*0060*/ 	.short	0x0002
        /*0062*/ 	.short	0x0010
        /*0064*/ 	.byte	0x00, 0xf4, 0x21, 0x00


	//----- nvinfo : EIATTR_KPARAM_INFO
	.align		4
.L_23:
        /*0068*/ 	.byte	0x04, 0x17
        /*006a*/ 	.short	(.L_25 - .L_24)
.L_24:
        /*006c*/ 	.word	0x00000000
        /*0070*/ 	.short	0x0001
        /*0072*/ 	.short	0x0008
        /*0074*/ 	.byte	0x00, 0xf4, 0x21, 0x00


	//----- nvinfo : EIATTR_KPARAM_INFO
	.align		4
.L_25:
        /*0078*/ 	.byte	0x04, 0x17
        /*007a*/ 	.short	(.L_27 - .L_26)
.L_26:
        /*007c*/ 	.word	0x00000000
        /*0080*/ 	.short	0x0000
        /*0082*/ 	.short	0x0000
        /*0084*/ 	.byte	0x00, 0xf4, 0x21, 0x00


	//----- nvinfo : EIATTR_SPARSE_MMA_MASK
	.align		4
.L_27:
        /*0088*/ 	.byte	0x03, 0x50
        /*008a*/ 	.short	0x0000


	//----- nvinfo : EIATTR_MAXREG_COUNT
	.align		4
        /*008c*/ 	.byte	0x03, 0x1b
        /*008e*/ 	.short	0x00ff


	//----- nvinfo : EIATTR_EXIT_INSTR_OFFSETS
	.align		4
        /*0090*/ 	.byte	0x04, 0x1c
        /*0092*/ 	.short	(.L_29 - .L_28)


	//   ....[0]....
.L_28:
        /*0094*/ 	.word	0x00000b50


	//   ....[1]....
        /*0098*/ 	.word	0x00000b70


	//----- nvinfo : EIATTR_REQNTID
	.align		4
.L_29:
        /*009c*/ 	.byte	0x04, 0x10
        /*009e*/ 	.short	(.L_31 - .L_30)
.L_30:
        /*00a0*/ 	.word	0x00000080
        /*00a4*/ 	.word	0x00000001
        /*00a8*/ 	.word	0x00000001


	//----- nvinfo : EIATTR_CBANK_PARAM_SIZE
	.align		4
.L_31:
        /*00ac*/ 	.byte	0x03, 0x19
        /*00ae*/ 	.short	0x0038


	//----- nvinfo : EIATTR_PARAM_CBANK
	.align		4
        /*00b0*/ 	.byte	0x04, 0x0a
        /*00b2*/ 	.short	(.L_33 - .L_32)
	.align		4
.L_32:
        /*00b4*/ 	.word	index@(.nv.constant0.triton_poi_fused__native_batch_norm_legit_no_training_hardtanh_88)
        /*00b8*/ 	.short	0x0210
        /*00ba*/ 	.short	0x0038


	//----- nvinfo : EIATTR_SW_WAR
	.align		4
.L_33:
        /*00bc*/ 	.byte	0x04, 0x36
        /*00be*/ 	.short	(.L_35 - .L_34)
.L_34:
        /*00c0*/ 	.word	0x00000008
.L_35:


//--------------------- .nv.callgraph             --------------------------
	.section	.nv.callgraph,"",@"SHT_CUDA_CALLGRAPH"
	.align	4
	.sectionentsize	8
	.align		4
        /*0000*/ 	.word	0x00000000
	.align		4
        /*0004*/ 	.word	0xffffffff
	.align		4
        /*0008*/ 	.word	0x00000000
	.align		4
        /*000c*/ 	.word	0xfffffffe
	.align		4
        /*0010*/ 	.word	0x00000000
	.align		4
        /*0014*/ 	.word	0xfffffffd
	.align		4
        /*0018*/ 	.word	0x00000000
	.align		4
        /*001c*/ 	.word	0xfffffffc


//--------------------- .nv.constant4             --------------------------
	.section	.nv.constant4,"a",@progbits
	.align	8
	.align		8
.nv.constant4:
        /*0000*/ 	.dword	_$_str
	.align		8
        /*0008*/ 	.dword	_$_str_$_2


//--------------------- .text.triton_poi_fused__native_batch_norm_legit_no_training_hardtanh_88 --------------------------
	.section	.text.triton_poi_fused__native_batch_norm_legit_no_training_hardtanh_88,"ax",@progbits
	.align	128
        .global         triton_poi_fused__native_batch_norm_legit_no_training_hardtanh_88
        .type           triton_poi_fused__native_batch_norm_legit_no_training_hardtanh_88,@function
        .size           triton_poi_fused__native_batch_norm_legit_no_training_hardtanh_88,(.L_x_1 - triton_poi_fused__native_batch_norm_legit_no_training_hardtanh_88)
        .other          triton_poi_fused__native_batch_norm_legit_no_training_hardtanh_88,@"STO_CUDA_ENTRY STV_DEFAULT"
triton_poi_fused__native_batch_norm_legit_no_training_hardtanh_88:
.text.triton_poi_fused__native_batch_norm_legit_no_training_hardtanh_88:
[----:B------:R-:W0:Y:S01]  /*0000*/  LDC R1, c[0x0][0x28] ;  /* 0x00000a00ff017b82 */ /* 0x000e220000000800 */
[----:B------:R-:W1:Y:S07]  /*0010*/  S2R R0, SR_TID.X ;  /* 0x0000000000007919 */ /* 0x000e6e0000002100 */
[----:B------:R-:W2:Y:S01]  /*0020*/  S2UR UR4, SR_CTAID.Y ;  /* 0x00000000000479c3 */ /* 0x000ea20000002600 */
[----:B------:R-:W-:Y:S01]  /*0030*/  IMAD.MOV.U32 R10, RZ, RZ, RZ ;  /* 0x000000ffff0a7224 */ /* 0x000fe200078e00ff */
[----:B------:R-:W-:Y:S01]  /*0040*/  HFMA2.MMA R24, -RZ, RZ, 0, 0 ;  /* 0x00000000ff187435 */ /* 0x000fe200000001ff */
[----:B------:R-:W3:Y:S05]  /*0050*/  S2R R11, SR_CTAID.X ;  /* 0x00000000000b7919 */ /* 0x000eea0000002500 */
[----:B------:R-:W4:Y:S08]  /*0060*/  LDC.64 R8, c[0x0][0x220] ;  /* 0x00008800ff087b82 */ /* 0x000f300000000a00 */
[----:B------:R-:W5:Y:S01]  /*0070*/  LDC.64 R18, c[0x0][0x210] ;  /* 0x00008400ff127b82 */ /* 0x000f620000000a00 */
[----:B--2---:R-:W-:-:S07]  /*0080*/  USHF.L.U32 UR4, UR4, 0x6, URZ ;  /* 0x0000000604047899 */ /* 0x004fce000800063f */
[----:B------:R-:W2:Y:S01]  /*0090*/  LDC.64 R20, c[0x0][0x218] ;  /* 0x00008600ff147b82 */ /* 0x000ea20000000a00 */
[----:B-1----:R-:W-:Y:S01]  /*00a0*/  SHF.R.U32.HI R5, RZ, 0x2, R0 ;  /* 0x00000002ff057819 */ /* 0x002fe20000011600 */
[----:B------:R-:W-:-:S03]  /*00b0*/  IMAD.SHL.U32 R0, R0, 0x4, RZ ;  /* 0x0000000400007824 */ /* 0x000fc600078e00ff */
[----:B------:R-:W-:Y:S02]  /*00c0*/  SGXT.U32 R5, R5, 0x5 ;  /* 0x000000050505781a */ /* 0x000fe40000000000 */
[----:B------:R-:W-:Y:S02]  /*00d0*/  LOP3.LUT R0, R0, 0xc, RZ, 0xc0, !PT ;  /* 0x0000000c00007812 */ /* 0x000fe400078ec0ff */
[----:B------:R-:W-:Y:S01]  /*00e0*/  LOP3.LUT R5, R5, UR4, RZ, 0xfc, !PT ;  /* 0x0000000405057c12 */ /* 0x000fe2000f8efcff */
[----:B------:R-:W-:Y:S02]  /*00f0*/  ULDC.64 UR4, c[0x0][0x208] ;  /* 0x0000820000047ab9 */ /* 0x000fe40000000a00 */
[----:B---3--:R-:W-:Y:S01]  /*0100*/  IMAD R2, R11, 0x10, R0 ;  /* 0x000000100b027824 */ /* 0x008fe200078e0200 */
[C---:B------:R-:W-:Y:S01]  /*0110*/  LOP3.LUT R7, R5.reuse, 0x20, RZ, 0xfc, !PT ;  /* 0x0000002005077812 */ /* 0x040fe200078efcff */
[C---:B------:R-:W-:Y:S01]  /*0120*/  IMAD.HI R3, R5.reuse, 0x1b4e81b5, RZ ;  /* 0x1b4e81b505037827 */ /* 0x040fe200078e02ff */
[----:B------:R-:W-:-:S02]  /*0130*/  ISETP.GE.AND P2, PT, R5, 0x12c, PT ;  /* 0x0000012c0500780c */ /* 0x000fc40003f46270 */
[----:B------:R-:W-:Y:S01]  /*0140*/  MOV R0, RZ ;  /* 0x000000ff00007202 */ /* 0x000fe20000000f00 */
[C---:B------:R-:W-:Y:S01]  /*0150*/  IMAD.HI R27, R7.reuse, 0x1b4e81b5, RZ ;  /* 0x1b4e81b5071b7827 */ /* 0x040fe200078e02ff */
[----:B------:R-:W-:Y:S02]  /*0160*/  SHF.R.U32.HI R4, RZ, 0x1f, R3 ;  /* 0x0000001fff047819 */ /* 0x000fe40000011603 */
[----:B------:R-:W-:Y:S01]  /*0170*/  ISETP.GE.AND P3, PT, R7, 0x12c, PT ;  /* 0x0000012c0700780c */ /* 0x000fe20003f66270 */
[----:B------:R-:W-:Y:S01]  /*0180*/  IMAD R26, R2, 0x4b, RZ ;  /* 0x0000004b021a7824 */ /* 0x000fe200078e02ff */
[----:B------:R-:W-:Y:S02]  /*0190*/  LEA.HI.SX32 R4, R3, R4, 0x1d ;  /* 0x0000000403047211 */ /* 0x000fe400078feaff */
[----:B------:R-:W-:Y:S01]  /*01a0*/  SHF.R.U32.HI R6, RZ, 0x1f, R27 ;  /* 0x0000001fff067819 */ /* 0x000fe2000001161b */
[----:B------:R-:W-:Y:S01]  /*01b0*/  VIADD R14, R26, 0x4b ;  /* 0x0000004b1a0e7836 */ /* 0x000fe20000000000 */
[----:B------:R-:W-:Y:S01]  /*01c0*/  ISETP.GE.AND P0, PT, R2, 0x10, PT ;  /* 0x000000100200780c */ /* 0x000fe20003f06270 */
[----:B------:R-:W-:Y:S01]  /*01d0*/  IMAD R23, R4, -0x4b, R5 ;  /* 0xffffffb504177824 */ /* 0x000fe200078e0205 */
[----:B------:R-:W-:-:S02]  /*01e0*/  LEA.HI.SX32 R27, R27, R6, 0x1d ;  /* 0x000000061b1b7211 */ /* 0x000fc400078feaff */
[----:B------:R-:W-:Y:S01]  /*01f0*/  ISETP.LT.AND P1, PT, R5, 0x12c, !P0 ;  /* 0x0000012c0500780c */ /* 0x000fe20004721270 */
[----:B----4-:R-:W-:-:S04]  /*0200*/  IMAD.WIDE R12, R23, 0x4, R8 ;  /* 0x00000004170c7825 */ /* 0x010fc800078e0208 */
[----:B------:R-:W-:Y:S01]  /*0210*/  IMAD R25, R27, -0x4b, R7 ;  /* 0xffffffb51b197824 */ /* 0x000fe200078e0207 */
[----:B------:R-:W3:Y:S01]  /*0220*/  @!P2 LDG.E.EL R0, desc[UR4][R12.64] ;  /* 0x000000040c00a981 */ /* 0x000ee2000c2e1900 */
[----:B------:R-:W-:Y:S02]  /*0230*/  IMAD R3, R4, 0x4b0, R23 ;  /* 0x000004b004037824 */ /* 0x000fe400078e0217 */
[----:B------:R-:W-:Y:S01]  /*0240*/  IMAD.WIDE R8, R25, 0x4, R8 ;  /* 0x0000000419087825 */ /* 0x000fe200078e0208 */
[----:B------:R-:W-:Y:S02]  /*0250*/  IADD3 R22, R26, 0x96, RZ ;  /* 0x000000961a167810 */ /* 0x000fe40007ffe0ff */
[----:B------:R-:W-:Y:S01]  /*0260*/  IADD3 R17, R14, R3, RZ ;  /* 0x000000030e117210 */ /* 0x000fe20007ffe0ff */
[----:B------:R-:W-:Y:S01]  /*0270*/  IMAD R29, R2, 0x4b, R3 ;  /* 0x0000004b021d7824 */ /* 0x000fe200078e0203 */
[----:B------:R1:W4:Y:S01]  /*0280*/  @!P3 LDG.E.EL R10, desc[UR4][R8.64] ;  /* 0x00000004080ab981 */ /* 0x000322000c2e1900 */
[----:B------:R-:W-:Y:S01]  /*0290*/  VIADD R26, R26, 0xe1 ;  /* 0x000000e11a1a7836 */ /* 0x000fe20000000000 */
[----:B------:R-:W-:Y:S01]  /*02a0*/  ISETP.LT.AND P0, PT, R7, 0x12c, !P0 ;  /* 0x0000012c0700780c */ /* 0x000fe20004701270 */
[----:B------:R-:W-:Y:S01]  /*02b0*/  IMAD.MOV.U32 R4, RZ, RZ, RZ ;  /* 0x000000ffff047224 */ /* 0x000fe200078e00ff */
[----:B------:R-:W-:Y:S01]  /*02c0*/  IADD3 R11, R22, R3, RZ ;  /* 0x00000003160b7210 */ /* 0x000fe20007ffe0ff */
[----:B-----5:R-:W-:Y:S01]  /*02d0*/  IMAD.WIDE R28, R29, 0x4, R18 ;  /* 0x000000041d1c7825 */ /* 0x020fe200078e0212 */
[----:B------:R-:W-:-:S03]  /*02e0*/  IADD3 R3, R26, R3, RZ ;  /* 0x000000031a037210 */ /* 0x000fc60007ffe0ff */
[----:B------:R-:W-:Y:S01]  /*02f0*/  IMAD R27, R27, 0x4b0, R25 ;  /* 0x000004b01b1b7824 */ /* 0x000fe200078e0219 */
[----:B------:R5:W4:Y:S01]  /*0300*/  @P1 LDG.E.EL R24, desc[UR4][R28.64] ;  /* 0x000000041c181981 */ /* 0x000b22000c2e1900 */
[----:B------:R-:W-:Y:S01]  /*0310*/  IMAD.WIDE R16, R17, 0x4, R18 ;  /* 0x0000000411107825 */ /* 0x000fe200078e0212 */
[----:B-1----:R-:W-:-:S03]  /*0320*/  CS2R R8, SRZ ;  /* 0x0000000000087805 */ /* 0x002fc6000001ff00 */
[----:B------:R-:W-:Y:S01]  /*0330*/  IMAD R13, R2, 0x4b, R27 ;  /* 0x0000004b020d7824 */ /* 0x000fe200078e021b */
[----:B------:R1:W4:Y:S01]  /*0340*/  @P1 LDG.E.EL R4, desc[UR4][R16.64] ;  /* 0x0000000410041981 */ /* 0x000322000c2e1900 */
[----:B-----5:R-:W-:-:S04]  /*0350*/  IMAD.WIDE R28, R11, 0x4, R18 ;  /* 0x000000040b1c7825 */ /* 0x020fc800078e0212 */
[----:B------:R-:W-:Y:S02]  /*0360*/  IMAD.MOV.U32 R11, RZ, RZ, RZ ;  /* 0x000000ffff0b7224 */ /* 0x000fe400078e00ff */
[----:B-1----:R-:W-:-:S04]  /*0370*/  IMAD.WIDE R16, R3, 0x4, R18 ;  /* 0x0000000403107825 */ /* 0x002fc800078e0212 */
[----:B------:R-:W-:Y:S01]  /*0380*/  IMAD.WIDE R12, R13, 0x4, R18 ;  /* 0x000000040d0c7825 */ /* 0x000fe200078e0212 */
[----:B------:R1:W5:Y:S04]  /*0390*/  @P1 LDG.E.EL R8, desc[UR4][R16.64] ;  /* 0x0000000410081981 */ /* 0x000368000c2e1900 */
[----:B------:R2:W5:Y:S01]  /*03a0*/  @P0 LDG.E.EL R11, desc[UR4][R12.64] ;  /* 0x000000040c0b0981 */ /* 0x000562000c2e1900 */
[----:B------:R-:W-:Y:S01]  /*03b0*/  IADD3 R15, R14, R27, RZ ;  /* 0x0000001b0e0f7210 */ /* 0x000fe20007ffe0ff */
[----:B-1----:R-:W1:Y:S01]  /*03c0*/  LDC.64 R16, c[0x0][0x228] ;  /* 0x00008a00ff107b82 */ /* 0x002e620000000a00 */
[----:B------:R-:W-:-:S07]  /*03d0*/  IMAD.MOV.U32 R3, RZ, RZ, RZ ;  /* 0x000000ffff037224 */ /* 0x000fce00078e00ff */
[----:B0-2---:R-:W0:Y:S01]  /*03e0*/  LDC.64 R12, c[0x0][0x230] ;  /* 0x00008c00ff0c7b82 */ /* 0x005e220000000a00 */
[----:B------:R-:W-:Y:S01]  /*03f0*/  IMAD.WIDE R14, R15, 0x4, R18 ;  /* 0x000000040f0e7825 */ /* 0x000fe200078e0212 */
[----:B------:R-:W-:-:S03]  /*0400*/  IADD3 R22, R22, R27, RZ ;  /* 0x0000001b16167210 */ /* 0x000fc60007ffe0ff */
[----:B------:R-:W-:Y:S01]  /*0410*/  IMAD.MOV.U32 R6, RZ, RZ, RZ ;  /* 0x000000ffff067224 */ /* 0x000fe200078e00ff */
[----:B------:R2:W5:Y:S01]  /*0420*/  @P0 LDG.E.EL R3, desc[UR4][R14.64] ;  /* 0x000000040e030981 */ /* 0x000562000c2e1900 */
[----:B------:R-:W-:Y:S01]  /*0430*/  IMAD.IADD R27, R26, 0x1, R27 ;  /* 0x000000011a1b7824 */ /* 0x000fe200078e021b */
[----:B------:R-:W-:-:S03]  /*0440*/  HFMA2.MMA R26, -RZ, RZ, 0, 0 ;  /* 0x00000000ff1a7435 */ /* 0x000fc600000001ff */
[----:B------:R2:W5:Y:S02]  /*0450*/  @P1 LDG.E.EL R6, desc[UR4][R28.64] ;  /* 0x000000041c061981 */ /* 0x000564000c2e1900 */
[----:B--2---:R-:W-:-:S04]  /*0460*/  IMAD.WIDE R14, R22, 0x4, R18 ;  /* 0x00000004160e7825 */ /* 0x004fc800078e0212 */
[----:B------:R-:W-:-:S04]  /*0470*/  IMAD.WIDE R18, R27, 0x4, R18 ;  /* 0x000000041b127825 */ /* 0x000fc800078e0212 */
[----:B------:R-:W-:-:S04]  /*0480*/  IMAD.WIDE R28, R23, 0x4, R20 ;  /* 0x00000004171c7825 */ /* 0x000fc800078e0214 */
[----:B------:R-:W-:Y:S01]  /*0490*/  IMAD.MOV.U32 R27, RZ, RZ, RZ ;  /* 0x000000ffff1b7224 */ /* 0x000fe200078e00ff */
[----:B------:R2:W5:Y:S01]  /*04a0*/  @!P2 LDG.E.EL R9, desc[UR4][R28.64] ;  /* 0x000000041c09a981 */ /* 0x000562000c2e1900 */
[----:B------:R-:W-:-:S04]  /*04b0*/  IMAD.WIDE R20, R25, 0x4, R20 ;  /* 0x0000000419147825 */ /* 0x000fc800078e0214 */
[----:B------:R1:W5:Y:S04]  /*04c0*/  @P0 LDG.E.EL R27, desc[UR4][R14.64] ;  /* 0x000000040e1b0981 */ /* 0x000368000c2e1900 */
[----:B------:R0:W5:Y:S01]  /*04d0*/  @!P3 LDG.E.EL R26, desc[UR4][R20.64] ;  /* 0x00000004141ab981 */ /* 0x000162000c2e1900 */
[----:B--2---:R-:W-:Y:S02]  /*04e0*/  CS2R R28, SRZ ;  /* 0x00000000001c7805 */ /* 0x004fe4000001ff00 */
[----:B-1----:R-:W-:-:S04]  /*04f0*/  CS2R R14, SRZ ;  /* 0x00000000000e7805 */ /* 0x002fc8000001ff00 */
[----:B------:R-:W2:Y:S01]  /*0500*/  @P0 LDG.E.EL R29, desc[UR4][R18.64] ;  /* 0x00000004121d0981 */ /* 0x000ea2000c2e1900 */
[----:B0-----:R-:W-:-:S04]  /*0510*/  IMAD.WIDE R20, R23, 0x4, R16 ;  /* 0x0000000417147825 */ /* 0x001fc800078e0210 */
[----:B------:R-:W-:Y:S01]  /*0520*/  IMAD.WIDE R22, R23, 0x4, R12 ;  /* 0x0000000417167825 */ /* 0x000fe200078e020c */
[----:B------:R-:W2:Y:S04]  /*0530*/  @!P2 LDG.E.EL R15, desc[UR4][R20.64] ;  /* 0x00000004140fa981 */ /* 0x000ea8000c2e1900 */
[----:B------:R-:W2:Y:S01]  /*0540*/  @!P2 LDG.E.EL R28, desc[UR4][R22.64] ;  /* 0x00000004161ca981 */ /* 0x000ea2000c2e1900 */
[----:B------:R-:W-:-:S04]  /*0550*/  IMAD.WIDE R16, R25, 0x4, R16 ;  /* 0x0000000419107825 */ /* 0x000fc800078e0210 */
[----:B------:R-:W-:Y:S01]  /*0560*/  IMAD.WIDE R12, R25, 0x4, R12 ;  /* 0x00000004190c7825 */ /* 0x000fe200078e020c */
[----:B------:R-:W-:-:S04]  /*0570*/  MOV R25, RZ ;  /* 0x000000ff00197202 */ /* 0x000fc80000000f00 */
[----:B------:R-:W2:Y:S04]  /*0580*/  @!P3 LDG.E.EL R14, desc[UR4][R12.64] ;  /* 0x000000040c0eb981 */ /* 0x000ea8000c2e1900 */
[----:B------:R0:W2:Y:S02]  /*0590*/  @!P3 LDG.E.EL R25, desc[UR4][R16.64] ;  /* 0x000000041019b981 */ /* 0x0000a4000c2e1900 */
[----:B0-----:R-:W-:Y:S01]  /*05a0*/  IMAD.MOV.U32 R17, RZ, RZ, 0x3e800000 ;  /* 0x3e800000ff117424 */ /* 0x001fe200078e00ff */
[----:B------:R-:W-:Y:S01]  /*05b0*/  LEA R5, R5, R2, 0x4 ;  /* 0x0000000205057211 */ /* 0x000fe200078e20ff */
[----:B------:R-:W-:Y:S02]  /*05c0*/  IMAD R7, R7, 0x10, R2 ;  /* 0x0000001007077824 */ /* 0x000fe400078e0202 */
[----:B---3--:R-:W-:-:S04]  /*05d0*/  FADD R0, R0, 9.9999997473787516356e-06 ;  /* 0x3727c5ac00007421 */ /* 0x008fc80000000000 */
[----:B------:R-:W0:Y:S01]  /*05e0*/  MUFU.SQRT R18, R0 ;  /* 0x0000000000127308 */ /* 0x000e220000002000 */
[----:B----4-:R-:W-:-:S07]  /*05f0*/  FADD R10, R10, 9.9999997473787516356e-06 ;  /* 0x3727c5ac0a0a7421 */ /* 0x010fce0000000000 */
[----:B------:R-:W1:Y:S01]  /*0600*/  MUFU.SQRT R19, R10 ;  /* 0x0000000a00137308 */ /* 0x000e620000002000 */
[C---:B0-----:R-:W-:Y:S02]  /*0610*/  FSETP.GT.AND P2, PT, R18.reuse, 8.50705917302346158658e+37, PT ;  /* 0x7e8000001200780b */ /* 0x041fe40003f44000 */
[----:B------:R-:W-:Y:S02]  /*0620*/  FSETP.GEU.AND P4, PT, R18, 1.175494350822287508e-38, PT ;  /* 0x008000001200780b */ /* 0x000fe40003f8e000 */
[----:B-1----:R-:W-:-:S09]  /*0630*/  FSETP.GT.AND P3, PT, R19, 8.50705917302346158658e+37, PT ;  /* 0x7e8000001300780b */ /* 0x002fd20003f64000 */
[----:B------:R-:W-:Y:S01]  /*0640*/  @P2 FMUL R18, R18, 0.25 ;  /* 0x3e80000012122820 */ /* 0x000fe20000400000 */
[----:B------:R-:W-:-:S03]  /*0650*/  FSETP.GEU.AND P5, PT, R19, 1.175494350822287508e-38, PT ;  /* 0x008000001300780b */ /* 0x000fc60003fae000 */
[----:B------:R-:W-:-:S06]  /*0660*/  @!P4 FMUL R18, R18, 16777216 ;  /* 0x4b8000001212c820 */ /* 0x000fcc0000400000 */
[----:B------:R-:W0:Y:S01]  /*0670*/  MUFU.RCP R18, R18 ;  /* 0x0000001200127308 */ /* 0x000e220000001000 */
[----:B------:R-:W-:Y:S01]  /*0680*/  @P3 FMUL R19, R19, 0.25 ;  /* 0x3e80000013133820 */ /* 0x000fe20000400000 */
[----:B------:R-:W-:-:S03]  /*0690*/  FSEL R13, R17, 1, P2 ;  /* 0x3f800000110d7808 */ /* 0x000fc60001000000 */
[----:B------:R-:W-:Y:S02]  /*06a0*/  @!P5 FMUL R19, R19, 16777216 ;  /* 0x4b8000001313d820 */ /* 0x000fe40000400000 */
[----:B------:R-:W-:Y:S02]  /*06b0*/  @!P4 FMUL R13, R13, 16777216 ;  /* 0x4b8000000d0dc820 */ /* 0x000fe40000400000 */
[----:B------:R-:W1:Y:S01]  /*06c0*/  MUFU.RCP R0, R19 ;  /* 0x0000001300007308 */ /* 0x000e620000001000 */
[----:B------:R-:W-:Y:S01]  /*06d0*/  FSEL R17, R17, 1, P3 ;  /* 0x3f80000011117808 */ /* 0x000fe20001800000 */
[----:B0-----:R-:W-:-:S04]  /*06e0*/  FMUL R13, R18, R13 ;  /* 0x0000000d120d7220 */ /* 0x001fc80000400000 */
[----:B------:R-:W-:-:S04]  /*06f0*/  @!P5 FMUL R17, R17, 16777216 ;  /* 0x4b8000001111d820 */ /* 0x000fc80000400000 */
[----:B-1----:R-:W-:Y:S01]  /*0700*/  FMUL R0, R0, R17 ;  /* 0x0000001100007220 */ /* 0x002fe20000400000 */
[C---:B-----5:R-:W-:Y:S01]  /*0710*/  FADD R8, -R9.reuse, R8 ;  /* 0x0000000809087221 */ /* 0x060fe20000000100 */
[C---:B------:R-:W-:Y:S01]  /*0720*/  FADD R24, -R9.reuse, R24 ;  /* 0x0000001809187221 */ /* 0x040fe20000000100 */
[C---:B------:R-:W-:Y:S01]  /*0730*/  FADD R4, -R9.reuse, R4 ;  /* 0x0000000409047221 */ /* 0x040fe20000000100 */
[----:B------:R-:W-:Y:S01]  /*0740*/  FADD R6, -R9, R6 ;  /* 0x0000000609067221 */ /* 0x000fe20000000100 */
[C---:B------:R-:W-:Y:S02]  /*0750*/  FMUL R9, R13.reuse, R8 ;  /* 0x000000080d097220 */ /* 0x040fe40000400000 */
[C---:B------:R-:W-:Y:S01]  /*0760*/  FMUL R19, R13.reuse, R4 ;  /* 0x000000040d137220 */ /* 0x040fe20000400000 */
[C---:B------:R-:W-:Y:S01]  /*0770*/  FMUL R17, R13.reuse, R6 ;  /* 0x000000060d117220 */ /* 0x040fe20000400000 */
[C---:B------:R-:W-:Y:S01]  /*0780*/  FADD R11, -R26.reuse, R11 ;  /* 0x0000000b1a0b7221 */ /* 0x040fe20000000100 */
[----:B------:R-:W-:Y:S01]  /*0790*/  FMUL R13, R13, R24 ;  /* 0x000000180d0d7220 */ /* 0x000fe20000400000 */
[C---:B------:R-:W-:Y:S01]  /*07a0*/  FADD R3, -R26.reuse, R3 ;  /* 0x000000031a037221 */ /* 0x040fe20000000100 */
[C---:B------:R-:W-:Y:S01]  /*07b0*/  FADD R27, -R26.reuse, R27 ;  /* 0x0000001b1a1b7221 */ /* 0x040fe20000000100 */
[----:B--2---:R-:W-:Y:S01]  /*07c0*/  FADD R29, -R26, R29 ;  /* 0x0000001d1a1d7221 */ /* 0x004fe20000000100 */
[----:B------:R-:W-:Y:S01]  /*07d0*/  FFMA R4, R9, R15, R28 ;  /* 0x0000000f09047223 */ /* 0x000fe2000000001c */
[----:B------:R-:W-:-:S04]  /*07e0*/  FMUL R9, R0, R11 ;  /* 0x0000000b00097220 */ /* 0x000fc80000400000 */
[C---:B------:R-:W-:Y:S01]  /*07f0*/  FSETP.GTU.AND P2, PT, R4.reuse, RZ, PT ;  /* 0x000000ff0400720b */ /* 0x040fe20003f4c000 */
[-CC-:B------:R-:W-:Y:S01]  /*0800*/  FFMA R10, R17, R15.reuse, R28.reuse ;  /* 0x0000000f110a7223 */ /* 0x180fe2000000001c */
[-CC-:B------:R-:W-:Y:S01]  /*0810*/  FFMA R19, R19, R15.reuse, R28.reuse ;  /* 0x0000000f13137223 */ /* 0x180fe2000000001c */
[----:B------:R-:W-:Y:S01]  /*0820*/  FFMA R13, R13, R15, R28 ;  /* 0x0000000f0d0d7223 */ /* 0x000fe2000000001c */
[----:B------:R-:W-:Y:S01]  /*0830*/  FSEL R11, R4, RZ, P2 ;  /* 0x000000ff040b7208 */ /* 0x000fe20001000000 */
[----:B------:R-:W-:Y:S01]  /*0840*/  FMUL R29, R0, R29 ;  /* 0x0000001d001d7220 */ /* 0x000fe20000400000 */
[----:B------:R-:W-:Y:S01]  /*0850*/  FSETP.GTU.AND P5, PT, R10, RZ, PT ;  /* 0x000000ff0a00720b */ /* 0x000fe20003fac000 */
[C---:B------:R-:W-:Y:S01]  /*0860*/  FMUL R27, R0.reuse, R27 ;  /* 0x0000001b001b7220 */ /* 0x040fe20000400000 */
[----:B------:R-:W-:Y:S01]  /*0870*/  FSETP.GEU.AND P3, PT, R11, 6, PT ;  /* 0x40c000000b00780b */ /* 0x000fe20003f6e000 */
[----:B------:R-:W-:Y:S01]  /*0880*/  FMUL R3, R0, R3 ;  /* 0x0000000300037220 */ /* 0x000fe20000400000 */
[----:B------:R-:W-:Y:S01]  /*0890*/  FSETP.GTU.AND P6, PT, R19, RZ, PT ;  /* 0x000000ff1300720b */ /* 0x000fe20003fcc000 */
[-CC-:B------:R-:W-:Y:S01]  /*08a0*/  FFMA R29, R29, R25.reuse, R14.reuse ;  /* 0x000000191d1d7223 */ /* 0x180fe2000000000e */
[----:B------:R-:W-:Y:S01]  /*08b0*/  FSETP.GTU.AND P2, PT, R13, RZ, PT ;  /* 0x000000ff0d00720b */ /* 0x000fe20003f4c000 */
[-CC-:B------:R-:W-:Y:S01]  /*08c0*/  FFMA R12, R9, R25.reuse, R14.reuse ;  /* 0x00000019090c7223 */ /* 0x180fe2000000000e */
[----:B------:R-:W-:Y:S01]  /*08d0*/  FSEL R10, R10, RZ, P5 ;  /* 0x000000ff0a0a7208 */ /* 0x000fe20002800000 */
[----:B------:R-:W0:Y:S01]  /*08e0*/  LDC.64 R16, c[0x0][0x238] ;  /* 0x00008e00ff107b82 */ /* 0x000e220000000a00 */
[----:B------:R-:W-:Y:S01]  /*08f0*/  FSEL R9, R19, RZ, P6 ;  /* 0x000000ff13097208 */ /* 0x000fe20003000000 */
[-CC-:B------:R-:W-:Y:S01]  /*0900*/  FFMA R3, R3, R25.reuse, R14.reuse ;  /* 0x0000001903037223 */ /* 0x180fe2000000000e */
[----:B------:R-:W-:Y:S01]  /*0910*/  FFMA R27, R27, R25, R14 ;  /* 0x000000191b1b7223 */ /* 0x000fe2000000000e */
[----:B------:R-:W-:-:S02]  /*0920*/  FSETP.NAN.AND P6, PT, R11, R11, PT ;  /* 0x0000000b0b00720b */ /* 0x000fc40003fc8000 */
[----:B------:R-:W-:Y:S02]  /*0930*/  FSEL R8, R13, RZ, P2 ;  /* 0x000000ff0d087208 */ /* 0x000fe40001000000 */
[----:B------:R-:W-:Y:S02]  /*0940*/  FSETP.GTU.AND P4, PT, R29, RZ, PT ;  /* 0x000000ff1d00720b */ /* 0x000fe40003f8c000 */
[----:B------:R-:W-:Y:S02]  /*0950*/  FSETP.GEU.AND P2, PT, R10, 6, PT ;  /* 0x40c000000a00780b */ /* 0x000fe40003f4e000 */
[----:B------:R-:W-:Y:S02]  /*0960*/  @P3 SEL R11, R11, 0x40c00000, P6 ;  /* 0x40c000000b0b3807 */ /* 0x000fe40003000000 */
[----:B------:R-:W-:Y:S02]  /*0970*/  FSETP.GTU.AND P5, PT, R27, RZ, PT ;  /* 0x000000ff1b00720b */ /* 0x000fe40003fac000 */
[----:B------:R-:W-:-:S02]  /*0980*/  FSETP.GTU.AND P6, PT, R3, RZ, PT ;  /* 0x000000ff0300720b */ /* 0x000fc40003fcc000 */
[----:B------:R-:W-:Y:S02]  /*0990*/  FSEL R15, R29, RZ, P4 ;  /* 0x000000ff1d0f7208 */ /* 0x000fe40002000000 */
[----:B------:R-:W-:Y:S02]  /*09a0*/  FSETP.GEU.AND P3, PT, R9, 6, PT ;  /* 0x40c000000900780b */ /* 0x000fe40003f6e000 */
[----:B------:R-:W-:Y:S02]  /*09b0*/  FSETP.GEU.AND P4, PT, R8, 6, PT ;  /* 0x40c000000800780b */ /* 0x000fe40003f8e000 */
[----:B------:R-:W-:Y:S02]  /*09c0*/  FSEL R14, R27, RZ, P5 ;  /* 0x000000ff1b0e7208 */ /* 0x000fe40002800000 */
[----:B------:R-:W-:Y:S02]  /*09d0*/  FSEL R13, R3, RZ, P6 ;  /* 0x000000ff030d7208 */ /* 0x000fe40003000000 */
[----:B------:R-:W-:-:S02]  /*09e0*/  FSETP.GTU.AND P5, PT, R12, RZ, PT ;  /* 0x000000ff0c00720b */ /* 0x000fc40003fac000 */
[----:B------:R-:W-:Y:S02]  /*09f0*/  FSETP.NAN.AND P6, PT, R10, R10, PT ;  /* 0x0000000a0a00720b */ /* 0x000fe40003fc8000 */
[----:B------:R-:W-:Y:S02]  /*0a00*/  FSEL R12, R12, RZ, P5 ;  /* 0x000000ff0c0c7208 */ /* 0x000fe40002800000 */
[----:B------:R-:W-:Y:S02]  /*0a10*/  @P2 SEL R10, R10, 0x40c00000, P6 ;  /* 0x40c000000a0a2807 */ /* 0x000fe40003000000 */
[----:B------:R-:W-:Y:S02]  /*0a20*/  FSETP.NAN.AND P5, PT, R9, R9, PT ;  /* 0x000000090900720b */ /* 0x000fe40003fa8000 */
[----:B------:R-:W-:Y:S02]  /*0a30*/  FSETP.GEU.AND P2, PT, R15, 6, PT ;  /* 0x40c000000f00780b */ /* 0x000fe40003f4e000 */
[----:B------:R-:W-:-:S02]  /*0a40*/  FSETP.NAN.AND P6, PT, R8, R8, PT ;  /* 0x000000080800720b */ /* 0x000fc40003fc8000 */
[----:B------:R-:W-:Y:S02]  /*0a50*/  @P3 SEL R9, R9, 0x40c00000, P5 ;  /* 0x40c0000009093807 */ /* 0x000fe40002800000 */
[----:B------:R-:W-:Y:S02]  /*0a60*/  @P4 SEL R8, R8, 0x40c00000, P6 ;  /* 0x40c0000008084807 */ /* 0x000fe40003000000 */
[----:B------:R-:W-:Y:S02]  /*0a70*/  FSETP.GEU.AND P3, PT, R14, 6, PT ;  /* 0x40c000000e00780b */ /* 0x000fe40003f6e000 */
[----:B------:R-:W-:Y:S02]  /*0a80*/  FSETP.GEU.AND P5, PT, R13, 6, PT ;  /* 0x40c000000d00780b */ /* 0x000fe40003fae000 */
[----:B------:R-:W-:Y:S01]  /*0a90*/  FSETP.GEU.AND P4, PT, R12, 6, PT ;  /* 0x40c000000c00780b */ /* 0x000fe20003f8e000 */
[----:B0-----:R-:W-:Y:S01]  /*0aa0*/  IMAD.WIDE R4, R5, 0x4, R16 ;  /* 0x0000000405047825 */ /* 0x001fe200078e0210 */
[----:B------:R-:W-:-:S04]  /*0ab0*/  FSETP.NAN.AND P6, PT, R15, R15, PT ;  /* 0x0000000f0f00720b */ /* 0x000fc80003fc8000 */
[----:B------:R0:W-:Y:S01]  /*0ac0*/  @P1 STG.E.128 desc[UR4][R4.64], R8 ;  /* 0x0000000804001986 */ /* 0x0001e2000c101d04 */
[----:B------:R-:W-:Y:S02]  /*0ad0*/  @P2 SEL R15, R15, 0x40c00000, P6 ;  /* 0x40c000000f0f2807 */ /* 0x000fe40003000000 */
[----:B------:R-:W-:Y:S02]  /*0ae0*/  FSETP.NAN.AND P1, PT, R14, R14, PT ;  /* 0x0000000e0e00720b */ /* 0x000fe40003f28000 */
[----:B------:R-:W-:Y:S02]  /*0af0*/  FSETP.NAN.AND P6, PT, R13, R13, PT ;  /* 0x0000000d0d00720b */ /* 0x000fe40003fc8000 */
[----:B------:R-:W-:Y:S01]  /*0b00*/  FSETP.NAN.AND P2, PT, R12, R12, PT ;  /* 0x0000000c0c00720b */ /* 0x000fe20003f48000 */
[----:B------:R-:W-:Y:S01]  /*0b10*/  IMAD.WIDE R16, R7, 0x4, R16 ;  /* 0x0000000407107825 */ /* 0x000fe200078e0210 */
[----:B------:R-:W-:Y:S02]  /*0b20*/  @P3 SEL R14, R14, 0x40c00000, P1 ;  /* 0x40c000000e0e3807 */ /* 0x000fe40000800000 */
[----:B------:R-:W-:-:S02]  /*0b30*/  @P5 SEL R13, R13, 0x40c00000, P6 ;  /* 0x40c000000d0d5807 */ /* 0x000fc40003000000 */
[----:B------:R-:W-:Y:S01]  /*0b40*/  @P4 SEL R12, R12, 0x40c00000, P2 ;  /* 0x40c000000c0c4807 */ /* 0x000fe20001000000 */
[----:B0-----:R-:W-:Y:S06]  /*0b50*/  @!P0 EXIT ;  /* 0x000000000000894d */ /* 0x001fec0003800000 */
[----:B------:R-:W-:Y:S01]  /*0b60*/  STG.E.128 desc[UR4][R16.64], R12 ;  /* 0x0000000c10007986 */ /* 0x000fe2000c101d04 */
[----:B------:R-:W-:Y:S05]  /*0b70*/  EXIT ;  /* 0x000000000000794d */ /* 0x000fea0003800000 */
.L_x_0:
[----:B------:R-:W-:-:S00]  /*0b80*/  BRA `(.L_x_0) ;  /* 0xfffffffc00fc7947 */ /* 0x000fc0000383ffff */
[----:B------:R-:W-:-:S00]  /*0b90*/  NOP ;  /* 0x0000000000007918 */ /* 0x000fc00000000000 */
        /* <DEDUP_REMOVED lines=14> */
.L_x_1:


//--------------------- .nv.global.init           --------------------------
	.section	.nv.global.init,"aw",@progbits
.nv.global.init:
	.type		_$_str,@object
	.size		_$_str,(_$_str_$_2 - _$_str)
_$_str:
        /*0000*/ 	.byte	0x5f, 0x5f, 0x43, 0x55, 0x44, 0x41, 0x5f, 0x46, 0x54, 0x5a, 0x00
	.type		_$_str_$_2,@object
	.size		_$_str_$_2,(.L_1 - _$_str_$_2)
_$_str_$_2:
        /*000b*/ 	.byte	0x5f, 0x5f, 0x43, 0x55, 0x44, 0x41, 0x5f, 0x50, 0x52, 0x45, 0x43, 0x5f, 0x53, 0x51, 0x52, 0x54
        /*001b*/ 	.byte	0x00
.L_1:


//--------------------- .nv.constant0.triton_poi_fused__native_batch_norm_legit_no_training_hardtanh_88 --------------------------
	.section	.nv.constant0.triton_poi_fused__native_batch_norm_legit_no_training_hardtanh_88,"a",@progbits
	.sectionflags	@""
	.align	4
.nv.constant0.triton_poi_fused__native_batch_norm_legit_no_training_hardtanh_88:
	.zero		584
